//
// Generated by NVIDIA NVVM Compiler
//
// Compiler Build ID: CL-36424714
// Cuda compilation tools, release 13.0, V13.0.88
// Based on NVVM 20.0.0
//

.version 9.0
.target sm_100
.address_size 64

	// .globl	_Z25gpu_Matrix_MultiplicationPdS_S_i

.visible .entry _Z25gpu_Matrix_MultiplicationPdS_S_i(
	.param .u64 .ptr .align 1 _Z25gpu_Matrix_MultiplicationPdS_S_i_param_0,
	.param .u64 .ptr .align 1 _Z25gpu_Matrix_MultiplicationPdS_S_i_param_1,
	.param .u64 .ptr .align 1 _Z25gpu_Matrix_MultiplicationPdS_S_i_param_2,
	.param .u32 _Z25gpu_Matrix_MultiplicationPdS_S_i_param_3
)
{
	.reg .pred 	%p<10>;
	.reg .b32 	%r<80>;
	.reg .b64 	%rd<73>;
	.reg .b64 	%fd<55>;

	ld.param.u64 	%rd8, [_Z25gpu_Matrix_MultiplicationPdS_S_i_param_0];
	ld.param.u64 	%rd9, [_Z25gpu_Matrix_MultiplicationPdS_S_i_param_1];
	ld.param.u64 	%rd7, [_Z25gpu_Matrix_MultiplicationPdS_S_i_param_2];
	ld.param.u32 	%r39, [_Z25gpu_Matrix_MultiplicationPdS_S_i_param_3];
	cvta.to.global.u64 	%rd1, %rd9;
	cvta.to.global.u64 	%rd2, %rd8;
	mov.u32 	%r40, %ctaid.x;
	mul.lo.s32 	%r1, %r39, %r40;
	setp.lt.s32 	%p1, %r39, 1;
	@%p1 bra 	$L__BB0_12;
	cvta.to.global.u64 	%rd10, %rd7;
	mov.u32 	%r2, %tid.y;
	mov.u32 	%r42, %tid.x;
	add.s32 	%r43, %r1, %r42;
	mul.wide.s32 	%rd11, %r43, 8;
	add.s64 	%rd3, %rd10, %rd11;
	ld.global.f64 	%fd52, [%rd3];
	and.b32  	%r3, %r39, 7;
	setp.lt.u32 	%p2, %r39, 8;
	mov.b32 	%r78, 0;
	@%p2 bra 	$L__BB0_4;
	and.b32  	%r78, %r39, 2147483640;
	neg.s32 	%r76, %r78;
	add.s32 	%r75, %r2, %r39;
	shl.b32 	%r7, %r39, 3;
	shl.b32 	%r44, %r39, 1;
	add.s32 	%r74, %r2, %r44;
	mad.lo.s32 	%r73, %r39, 3, %r2;
	shl.b32 	%r45, %r39, 2;
	add.s32 	%r72, %r2, %r45;
	mad.lo.s32 	%r71, %r39, 5, %r2;
	mad.lo.s32 	%r70, %r39, 6, %r2;
	mad.lo.s32 	%r69, %r39, 7, %r2;
	mul.wide.u32 	%rd12, %r2, 8;
	add.s64 	%rd72, %rd1, %rd12;
	add.s32 	%r68, %r1, 3;
	mul.wide.u32 	%rd43, %r7, 8;
$L__BB0_3:
	.pragma "nounroll";
	add.s32 	%r46, %r68, -3;
	mul.wide.u32 	%rd13, %r46, 8;
	add.s64 	%rd14, %rd2, %rd13;
	ld.global.f64 	%fd9, [%rd14];
	ld.global.f64 	%fd10, [%rd72];
	fma.rn.f64 	%fd11, %fd9, %fd10, %fd52;
	st.global.f64 	[%rd3], %fd11;
	add.s32 	%r47, %r68, -2;
	mul.wide.u32 	%rd15, %r47, 8;
	add.s64 	%rd16, %rd2, %rd15;
	ld.global.f64 	%fd12, [%rd16];
	mul.wide.u32 	%rd17, %r75, 8;
	add.s64 	%rd18, %rd1, %rd17;
	ld.global.f64 	%fd13, [%rd18];
	fma.rn.f64 	%fd14, %fd12, %fd13, %fd11;
	st.global.f64 	[%rd3], %fd14;
	add.s32 	%r48, %r68, -1;
	mul.wide.u32 	%rd19, %r48, 8;
	add.s64 	%rd20, %rd2, %rd19;
	ld.global.f64 	%fd15, [%rd20];
	mul.wide.u32 	%rd21, %r74, 8;
	add.s64 	%rd22, %rd1, %rd21;
	ld.global.f64 	%fd16, [%rd22];
	fma.rn.f64 	%fd17, %fd15, %fd16, %fd14;
	st.global.f64 	[%rd3], %fd17;
	add.s32 	%r49, %r68, 4;
	mul.wide.u32 	%rd23, %r68, 8;
	add.s64 	%rd24, %rd2, %rd23;
	ld.global.f64 	%fd18, [%rd24];
	mul.wide.u32 	%rd25, %r73, 8;
	add.s64 	%rd26, %rd1, %rd25;
	ld.global.f64 	%fd19, [%rd26];
	fma.rn.f64 	%fd20, %fd18, %fd19, %fd17;
	st.global.f64 	[%rd3], %fd20;
	add.s32 	%r50, %r68, 1;
	mul.wide.u32 	%rd27, %r50, 8;
	add.s64 	%rd28, %rd2, %rd27;
	ld.global.f64 	%fd21, [%rd28];
	mul.wide.u32 	%rd29, %r72, 8;
	add.s64 	%rd30, %rd1, %rd29;
	ld.global.f64 	%fd22, [%rd30];
	fma.rn.f64 	%fd23, %fd21, %fd22, %fd20;
	st.global.f64 	[%rd3], %fd23;
	add.s32 	%r51, %r68, 2;
	mul.wide.u32 	%rd31, %r51, 8;
	add.s64 	%rd32, %rd2, %rd31;
	ld.global.f64 	%fd24, [%rd32];
	mul.wide.u32 	%rd33, %r71, 8;
	add.s64 	%rd34, %rd1, %rd33;
	ld.global.f64 	%fd25, [%rd34];
	fma.rn.f64 	%fd26, %fd24, %fd25, %fd23;
	st.global.f64 	[%rd3], %fd26;
	add.s32 	%r52, %r68, 3;
	mul.wide.u32 	%rd35, %r52, 8;
	add.s64 	%rd36, %rd2, %rd35;
	ld.global.f64 	%fd27, [%rd36];
	mul.wide.u32 	%rd37, %r70, 8;
	add.s64 	%rd38, %rd1, %rd37;
	ld.global.f64 	%fd28, [%rd38];
	fma.rn.f64 	%fd29, %fd27, %fd28, %fd26;
	st.global.f64 	[%rd3], %fd29;
	mul.wide.u32 	%rd39, %r49, 8;
	add.s64 	%rd40, %rd2, %rd39;
	ld.global.f64 	%fd30, [%rd40];
	mul.wide.u32 	%rd41, %r69, 8;
	add.s64 	%rd42, %rd1, %rd41;
	ld.global.f64 	%fd31, [%rd42];
	fma.rn.f64 	%fd52, %fd30, %fd31, %fd29;
	st.global.f64 	[%rd3], %fd52;
	add.s32 	%r76, %r76, 8;
	add.s32 	%r75, %r75, %r7;
	add.s32 	%r74, %r74, %r7;
	add.s32 	%r73, %r73, %r7;
	add.s32 	%r72, %r72, %r7;
	add.s32 	%r71, %r71, %r7;
	add.s32 	%r70, %r70, %r7;
	add.s32 	%r69, %r69, %r7;
	add.s64 	%rd72, %rd72, %rd43;
	add.s32 	%r68, %r68, 8;
	setp.ne.s32 	%p3, %r76, 0;
	@%p3 bra 	$L__BB0_3;
$L__BB0_4:
	setp.eq.s32 	%p4, %r3, 0;
	@%p4 bra 	$L__BB0_12;
	and.b32  	%r34, %r39, 3;
	setp.lt.u32 	%p5, %r3, 4;
	@%p5 bra 	$L__BB0_7;
	add.s32 	%r53, %r78, %r1;
	mul.wide.u32 	%rd44, %r53, 8;
	add.s64 	%rd45, %rd2, %rd44;
	ld.global.f64 	%fd32, [%rd45];
	mad.lo.s32 	%r54, %r78, %r39, %r2;
	mul.wide.u32 	%rd46, %r54, 8;
	add.s64 	%rd47, %rd1, %rd46;
	ld.global.f64 	%fd33, [%rd47];
	fma.rn.f64 	%fd34, %fd32, %fd33, %fd52;
	st.global.f64 	[%rd3], %fd34;
	add.s32 	%r55, %r53, 1;
	mul.wide.u32 	%rd48, %r55, 8;
	add.s64 	%rd49, %rd2, %rd48;
	ld.global.f64 	%fd35, [%rd49];
	add.s32 	%r56, %r54, %r39;
	mul.wide.u32 	%rd50, %r56, 8;
	add.s64 	%rd51, %rd1, %rd50;
	ld.global.f64 	%fd36, [%rd51];
	fma.rn.f64 	%fd37, %fd35, %fd36, %fd34;
	st.global.f64 	[%rd3], %fd37;
	add.s32 	%r57, %r53, 2;
	mul.wide.u32 	%rd52, %r57, 8;
	add.s64 	%rd53, %rd2, %rd52;
	ld.global.f64 	%fd38, [%rd53];
	add.s32 	%r58, %r56, %r39;
	mul.wide.u32 	%rd54, %r58, 8;
	add.s64 	%rd55, %rd1, %rd54;
	ld.global.f64 	%fd39, [%rd55];
	fma.rn.f64 	%fd40, %fd38, %fd39, %fd37;
	st.global.f64 	[%rd3], %fd40;
	add.s32 	%r59, %r53, 3;
	mul.wide.u32 	%rd56, %r59, 8;
	add.s64 	%rd57, %rd2, %rd56;
	ld.global.f64 	%fd41, [%rd57];
	add.s32 	%r60, %r58, %r39;
	mul.wide.u32 	%rd58, %r60, 8;
	add.s64 	%rd59, %rd1, %rd58;
	ld.global.f64 	%fd42, [%rd59];
	fma.rn.f64 	%fd52, %fd41, %fd42, %fd40;
	st.global.f64 	[%rd3], %fd52;
	add.s32 	%r78, %r78, 4;
$L__BB0_7:
	setp.eq.s32 	%p6, %r34, 0;
	@%p6 bra 	$L__BB0_12;
	setp.eq.s32 	%p7, %r34, 1;
	@%p7 bra 	$L__BB0_10;
	add.s32 	%r61, %r78, %r1;
	mul.wide.u32 	%rd60, %r61, 8;
	add.s64 	%rd61, %rd2, %rd60;
	ld.global.f64 	%fd43, [%rd61];
	mad.lo.s32 	%r62, %r78, %r39, %r2;
	mul.wide.u32 	%rd62, %r62, 8;
	add.s64 	%rd63, %rd1, %rd62;
	ld.global.f64 	%fd44, [%rd63];
	fma.rn.f64 	%fd45, %fd43, %fd44, %fd52;
	st.global.f64 	[%rd3], %fd45;
	add.s32 	%r63, %r61, 1;
	mul.wide.u32 	%rd64, %r63, 8;
	add.s64 	%rd65, %rd2, %rd64;
	ld.global.f64 	%fd46, [%rd65];
	add.s32 	%r64, %r62, %r39;
	mul.wide.u32 	%rd66, %r64, 8;
	add.s64 	%rd67, %rd1, %rd66;
	ld.global.f64 	%fd47, [%rd67];
	fma.rn.f64 	%fd52, %fd46, %fd47, %fd45;
	st.global.f64 	[%rd3], %fd52;
	add.s32 	%r78, %r78, 2;
$L__BB0_10:
	and.b32  	%r65, %r39, 1;
	setp.eq.b32 	%p8, %r65, 1;
	not.pred 	%p9, %p8;
	@%p9 bra 	$L__BB0_12;
	add.s32 	%r66, %r78, %r1;
	mul.wide.u32 	%rd68, %r66, 8;
	add.s64 	%rd69, %rd2, %rd68;
	ld.global.f64 	%fd48, [%rd69];
	mad.lo.s32 	%r67, %r78, %r39, %r2;
	mul.wide.u32 	%rd70, %r67, 8;
	add.s64 	%rd71, %rd1, %rd70;
	ld.global.f64 	%fd49, [%rd71];
	fma.rn.f64 	%fd50, %fd48, %fd49, %fd52;
	st.global.f64 	[%rd3], %fd50;
$L__BB0_12:
	ret;

}


// ===== COMPILED SASS (sm_100) =====

	.target	sm_100

	.elftype	@"ET_EXEC"


//--------------------- .note.nv.tkinfo           --------------------------
	.section	.note.nv.tkinfo,"",@"SHT_NOTE"
	.sectionflags	@"SHF_NOTE_NV_TKINFO"
	.tkinfo
        /*0018*/ 	.word	0x00000002
        /*0030*/ 	.string	""
        /*0030*/ 	.string	"ptxas"
        /*0030*/ 	.string	"Cuda compilation tools, release 13.0, V13.0.88"
        /*0030*/ 	.string	"Build cuda_13.0.r13.0/compiler.36424714_0"
        /*0030*/ 	.string	"-arch sm_100 -m 64 "



//--------------------- .note.nv.cuinfo           --------------------------
	.section	.note.nv.cuinfo,"",@"SHT_NOTE"
	.sectionflags	@"SHF_NOTE_NV_CUINFO"
        /*0018*/ 	.short	0x0002
        /*001a*/ 	.short	0x0064
        /*001c*/ 	.short	0x0082
	.zero		2


//--------------------- .nv.info                  --------------------------
	.section	.nv.info,"",@"SHT_CUDA_INFO"
	.align	4


	//----- nvinfo : EIATTR_REGCOUNT
	.align		4
        /*0000*/ 	.byte	0x04, 0x2f
        /*0002*/ 	.short	(.L_1 - .L_0)
	.align		4
.L_0:
        /*0004*/ 	.word	index@(_Z25gpu_Matrix_MultiplicationPdS_S_i)
        /*0008*/ 	.word	0x00000020


	//----- nvinfo : EIATTR_FRAME_SIZE
	.align		4
.L_1:
        /*000c*/ 	.byte	0x04, 0x11
        /*000e*/ 	.short	(.L_3 - .L_2)
	.align		4
.L_2:
        /*0010*/ 	.word	index@(_Z25gpu_Matrix_MultiplicationPdS_S_i)
        /*0014*/ 	.word	0x00000000


	//----- nvinfo : EIATTR_MIN_STACK_SIZE
	.align		4
.L_3:
        /*0018*/ 	.byte	0x04, 0x12
        /*001a*/ 	.short	(.L_5 - .L_4)
	.align		4
.L_4:
        /*001c*/ 	.word	index@(_Z25gpu_Matrix_MultiplicationPdS_S_i)
        /*0020*/ 	.word	0x00000000
.L_5:


//--------------------- .nv.compat                --------------------------
	.section	.nv.compat,"",@"SHT_CUDA_COMPAT_INFO"
	.align	4
        /*0000*/ 	.byte	0x02, 0x09, 0x00, 0x00, 0x02, 0x02, 0x01, 0x00, 0x02, 0x05, 0x05, 0x00, 0x03, 0x07, 0x01, 0x01
        /*0010*/ 	.byte	0x02, 0x03, 0x00, 0x00, 0x02, 0x06, 0x01, 0x00, 0x04, 0x0b, 0x08, 0x00, 0x01, 0x00, 0x00, 0x00
        /*0020*/ 	.byte	0x00, 0x00, 0x00, 0x00


//--------------------- .nv.info._Z25gpu_Matrix_MultiplicationPdS_S_i --------------------------
	.section	.nv.info._Z25gpu_Matrix_MultiplicationPdS_S_i,"",@"SHT_CUDA_INFO"
	.sectionflags	@""
	.align	4


	//----- nvinfo : EIATTR_CUDA_API_VERSION
	.align		4
        /*0000*/ 	.byte	0x04, 0x37
        /*0002*/ 	.short	(.L_7 - .L_6)
.L_6:
        /*0004*/ 	.word	0x00000082


	//----- nvinfo : EIATTR_KPARAM_INFO
	.align		4
.L_7:
        /*0008*/ 	.byte	0x04, 0x17
        /*000a*/ 	.short	(.L_9 - .L_8)
.L_8:
        /*000c*/ 	.word	0x00000000
        /*0010*/ 	.short	0x0003
        /*0012*/ 	.short	0x0018
        /*0014*/ 	.byte	0x00, 0xf0, 0x11, 0x00


	//----- nvinfo : EIATTR_KPARAM_INFO
	.align		4
.L_9:
        /*0018*/ 	.byte	0x04, 0x17
        /*001a*/ 	.short	(.L_11 - .L_10)
.L_10:
        /*001c*/ 	.word	0x00000000
        /*0020*/ 	.short	0x0002
        /*0022*/ 	.short	0x0010
        /*0024*/ 	.byte	0x00, 0xf5, 0x21, 0x00


	//----- nvinfo : EIATTR_KPARAM_INFO
	.align		4
.L_11:
        /*0028*/ 	.byte	0x04, 0x17
        /*002a*/ 	.short	(.L_13 - .L_12)
.L_12:
        /*002c*/ 	.word	0x00000000
        /*0030*/ 	.short	0x0001
        /*0032*/ 	.short	0x0008
        /*0034*/ 	.byte	0x00, 0xf5, 0x21, 0x00


	//----- nvinfo : EIATTR_KPARAM_INFO
	.align		4
.L_13:
        /*0038*/ 	.byte	0x04, 0x17
        /*003a*/ 	.short	(.L_15 - .L_14)
.L_14:
        /*003c*/ 	.word	0x00000000
        /*0040*/ 	.short	0x0000
        /*0042*/ 	.short	0x0000
        /*0044*/ 	.byte	0x00, 0xf5, 0x21, 0x00


	//----- nvinfo : EIATTR_SPARSE_MMA_MASK
	.align		4
.L_15:
        /*0048*/ 	.byte	0x03, 0x50
        /*004a*/ 	.short	0x0000


	//----- nvinfo : EIATTR_MAXREG_COUNT
	.align		4
        /*004c*/ 	.byte	0x03, 0x1b
        /*004e*/ 	.short	0x00ff


	//----- nvinfo : EIATTR_MERCURY_ISA_VERSION
	.align		4
        /*0050*/ 	.byte	0x03, 0x5f
        /*0052*/ 	.short	0x0101


	//----- nvinfo : EIATTR_VRC_CTA_INIT_COUNT
	.align		4
        /*0054*/ 	.byte	0x02, 0x4a
	.zero		1
	.zero		1


	//----- nvinfo : EIATTR_EXIT_INSTR_OFFSETS
	.align		4
        /*0058*/ 	.byte	0x04, 0x1c
        /*005a*/ 	.short	(.L_17 - .L_16)


	//   ....[0]....
.L_16:
        /*005c*/ 	.word	0x00000040


	//   ....[1]....
        /*0060*/ 	.word	0x000007c0


	//   ....[2]....
        /*0064*/ 	.word	0x00000af0


	//   ....[3]....
        /*0068*/ 	.word	0x00000ce0


	//   ....[4]....
        /*006c*/ 	.word	0x00000dd0


	//----- nvinfo : EIATTR_CBANK_PARAM_SIZE
	.align		4
.L_17:
        /*0070*/ 	.byte	0x03, 0x19
        /*0072*/ 	.short	0x001c


	//----- nvinfo : EIATTR_PARAM_CBANK
	.align		4
        /*0074*/ 	.byte	0x04, 0x0a
        /*0076*/ 	.short	(.L_19 - .L_18)
	.align		4
.L_18:
        /*0078*/ 	.word	index@(.nv.constant0._Z25gpu_Matrix_MultiplicationPdS_S_i)
        /*007c*/ 	.short	0x0380
        /*007e*/ 	.short	0x001c


	//----- nvinfo : EIATTR_SW_WAR
	.align		4
.L_19:
        /*0080*/ 	.byte	0x04, 0x36
        /*0082*/ 	.short	(.L_21 - .L_20)
.L_20:
        /*0084*/ 	.word	0x00000008
.L_21:


//--------------------- .nv.callgraph             --------------------------
	.section	.nv.callgraph,"",@"SHT_CUDA_CALLGRAPH"
	.align	4
	.sectionentsize	8
	.align		4
        /*0000*/ 	.word	0x00000000
	.align		4
        /*0004*/ 	.word	0xffffffff
	.align		4
        /*0008*/ 	.word	0x00000000
	.align		4
        /*000c*/ 	.word	0xfffffffe
	.align		4
        /*0010*/ 	.word	0x00000000
	.align		4
        /*0014*/ 	.word	0xfffffffd
	.align		4
        /*0018*/ 	.word	0x00000000
	.align		4
        /*001c*/ 	.word	0xfffffffc


//--------------------- .text._Z25gpu_Matrix_MultiplicationPdS_S_i --------------------------
	.section	.text._Z25gpu_Matrix_MultiplicationPdS_S_i,"ax",@progbits
	.align	128
        .global         _Z25gpu_Matrix_MultiplicationPdS_S_i
        .type           _Z25gpu_Matrix_MultiplicationPdS_S_i,@function
        .size           _Z25gpu_Matrix_MultiplicationPdS_S_i,(.L_x_5 - _Z25gpu_Matrix_MultiplicationPdS_S_i)
        .other          _Z25gpu_Matrix_MultiplicationPdS_S_i,@"STO_CUDA_ENTRY STV_DEFAULT"
_Z25gpu_Matrix_MultiplicationPdS_S_i:
.text._Z25gpu_Matrix_MultiplicationPdS_S_i:
[----:B------:R-:W-:Y:S01]  /*0000*/  LDC R1, c[0x0][0x37c] ;  /* 0x0000df00ff017b82 */ /* 0x000fe20000000800 */
[----:B------:R-:W0:Y:S02]  /*0010*/  LDCU UR16, c[0x0][0x398] ;  /* 0x00007300ff1077ac */ /* 0x000e240008000800 */
[----:B0-----:R-:W-:-:S04]  /*0020*/  MOV R0, UR16 ;  /* 0x0000001000007c02 */ /* 0x001fc80008000f00 */
[----:B------:R-:W-:-:S13]  /*0030*/  ISETP.GE.AND P0, PT, R0, 0x1, PT ;  /* 0x000000010000780c */ /* 0x000fda0003f06270 */
[----:B------:R-:W-:Y:S05]  /*0040*/  @!P0 EXIT ;  /* 0x000000000000894d */ /* 0x000fea0003800000 */
[----:B------:R-:W0:Y:S01]  /*0050*/  S2R R3, SR_TID.X ;  /* 0x0000000000037919 */ /* 0x000e220000002100 */
[----:B------:R-:W1:Y:S01]  /*0060*/  S2UR UR12, SR_CTAID.X ;  /* 0x00000000000c79c3 */ /* 0x000e620000002500 */
[----:B------:R-:W2:Y:S01]  /*0070*/  LDCU.64 UR14, c[0x0][0x358] ;  /* 0x00006b00ff0e77ac */ /* 0x000ea20008000a00 */
[----:B------:R-:W-:Y:S01]  /*0080*/  MOV R2, UR16 ;  /* 0x0000001000027c02 */ /* 0x000fe20008000f00 */
[----:B------:R-:W-:-:S03]  /*0090*/  ULOP3.LUT UR5, UR16, 0x7, URZ, 0xc0, !UPT ;  /* 0x0000000710057892 */ /* 0x000fc6000f8ec0ff */
[----:B------:R-:W-:Y:S01]  /*00a0*/  ISETP.GE.U32.AND P0, PT, R2, 0x8, PT ;  /* 0x000000080200780c */ /* 0x000fe20003f06070 */
[----:B------:R-:W-:Y:S01]  /*00b0*/  UMOV UR4, URZ ;  /* 0x000000ff00047c82 */ /* 0x000fe20008000000 */
[----:B------:R-:W3:Y:S01]  /*00c0*/  LDC.64 R12, c[0x0][0x390] ;  /* 0x0000e400ff0c7b82 */ /* 0x000ee20000000a00 */
[----:B-1----:R-:W-:-:S04]  /*00d0*/  IMAD.U32 R0, RZ, RZ, UR12 ;  /* 0x0000000cff007e24 */ /* 0x002fc8000f8e00ff */
[----:B0-----:R-:W-:Y:S02]  /*00e0*/  IMAD R3, R0, UR16, R3 ;  /* 0x0000001000037c24 */ /* 0x001fe4000f8e0203 */
[----:B------:R-:W0:Y:S02]  /*00f0*/  S2R R0, SR_TID.Y ;  /* 0x0000000000007919 */ /* 0x000e240000002200 */
[----:B---3--:R-:W-:-:S05]  /*0100*/  IMAD.WIDE R12, R3, 0x8, R12 ;  /* 0x00000008030c7825 */ /* 0x008fca00078e020c */
[----:B--2---:R1:W5:Y:S01]  /*0110*/  LDG.E.64 R20, desc[UR14][R12.64] ;  /* 0x0000000e0c147981 */ /* 0x004362000c1e1b00 */
[----:B------:R-:W-:Y:S05]  /*0120*/  @!P0 BRA `(.L_x_0) ;  /* 0x00000004009c8947 */ /* 0x000fea0003800000 */
[----:B------:R-:W2:Y:S01]  /*0130*/  LDC.64 R14, c[0x0][0x388] ;  /* 0x0000e200ff0e7b82 */ /* 0x000ea20000000a00 */
[----:B------:R-:W-:Y:S01]  /*0140*/  MOV R11, UR16 ;  /* 0x00000010000b7c02 */ /* 0x000fe20008000f00 */
[----:B------:R-:W-:Y:S01]  /*0150*/  IMAD.U32 R4, RZ, RZ, UR16 ;  /* 0x00000010ff047e24 */ /* 0x000fe2000f8e00ff */
[----:B------:R-:W-:Y:S01]  /*0160*/  MOV R3, UR16 ;  /* 0x0000001000037c02 */ /* 0x000fe20008000f00 */
[----:B------:R-:W-:Y:S01]  /*0170*/  IMAD.U32 R5, RZ, RZ, UR16 ;  /* 0x00000010ff057e24 */ /* 0x000fe2000f8e00ff */
[----:B------:R-:W-:Y:S01]  /*0180*/  MOV R7, UR16 ;  /* 0x0000001000077c02 */ /* 0x000fe20008000f00 */
[----:B------:R-:W-:Y:S01]  /*0190*/  IMAD.U32 R9, RZ, RZ, UR16 ;  /* 0x00000010ff097e24 */ /* 0x000fe2000f8e00ff */
[----:B------:R-:W-:Y:S02]  /*01a0*/  ULOP3.LUT UR4, UR16, 0x7ffffff8, URZ, 0xc0, !UPT ;  /* 0x7ffffff810047892 */ /* 0x000fe4000f8ec0ff */
[----:B------:R-:W-:Y:S01]  /*01b0*/  IMAD.U32 R25, RZ, RZ, UR16 ;  /* 0x00000010ff197e24 */ /* 0x000fe2000f8e00ff */
[----:B0-----:R-:W-:Y:S01]  /*01c0*/  IADD3 R2, PT, PT, R0, UR16, RZ ;  /* 0x0000001000027c10 */ /* 0x001fe2000fffe0ff */
[----:B------:R-:W-:Y:S01]  /*01d0*/  IMAD.SHL.U32 R4, R4, 0x8, RZ ;  /* 0x0000000804047824 */ /* 0x000fe200078e00ff */
[-C--:B------:R-:W-:Y:S01]  /*01e0*/  LEA R3, R3, R0.reuse, 0x1 ;  /* 0x0000000003037211 */ /* 0x080fe200078e08ff */
[--C-:B------:R-:W-:Y:S01]  /*01f0*/  IMAD R5, R5, 0x3, R0.reuse ;  /* 0x0000000305057824 */ /* 0x100fe200078e0200 */
[----:B------:R-:W-:Y:S01]  /*0200*/  LEA R7, R7, R0, 0x2 ;  /* 0x0000000007077211 */ /* 0x000fe200078e10ff */
[--C-:B------:R-:W-:Y:S01]  /*0210*/  IMAD R9, R9, 0x5, R0.reuse ;  /* 0x0000000509097824 */ /* 0x100fe200078e0200 */
[----:B------:R-:W-:Y:S01]  /*0220*/  UIMAD UR9, UR12, UR16, 0x3 ;  /* 0x000000030c0974a4 */ /* 0x000fe2000f8e0210 */
[--C-:B------:R-:W-:Y:S01]  /*0230*/  IMAD R11, R11, 0x6, R0.reuse ;  /* 0x000000060b0b7824 */ /* 0x100fe200078e0200 */
[----:B------:R-:W0:Y:S01]  /*0240*/  LDCU.64 UR10, c[0x0][0x380] ;  /* 0x00007000ff0a77ac */ /* 0x000e220008000a00 */
[----:B------:R-:W-:Y:S01]  /*0250*/  IMAD R25, R25, 0x7, R0 ;  /* 0x0000000719197824 */ /* 0x000fe200078e0200 */
[----:B------:R-:W-:Y:S01]  /*0260*/  UIADD3 UR8, UPT, UPT, -UR4, URZ, URZ ;  /* 0x000000ff04087290 */ /* 0x000fe2000fffe1ff */
[----:B0-2---:R-:W-:-:S11]  /*0270*/  IMAD.WIDE.U32 R16, R0, 0x8, R14 ;  /* 0x0000000800107825 */ /* 0x005fd600078e000e */
.L_x_1:
[----:B------:R-:W-:Y:S01]  /*0280*/  UIADD3 UR6, UPT, UPT, UR9, -0x3, URZ ;  /* 0xfffffffd09067890 */ /* 0x000fe2000fffe0ff */
[----:B--2---:R-:W2:Y:S03]  /*0290*/  LDG.E.64 R18, desc[UR14][R16.64] ;  /* 0x0000000e10127981 */ /* 0x004ea6000c1e1b00 */
[----:B------:R-:W-:-:S06]  /*02a0*/  UIMAD.WIDE.U32 UR6, UR6, 0x8, UR10 ;  /* 0x00000008060678a5 */ /* 0x000fcc000f8e000a */
[----:B------:R-:W-:Y:S01]  /*02b0*/  IMAD.U32 R26, RZ, RZ, UR6 ;  /* 0x00000006ff1a7e24 */ /* 0x000fe2000f8e00ff */
[----:B------:R-:W-:-:S06]  /*02c0*/  MOV R27, UR7 ;  /* 0x00000007001b7c02 */ /* 0x000fcc0008000f00 */
[----:B------:R-:W2:Y:S01]  /*02d0*/  LDG.E.64 R26, desc[UR14][R26.64] ;  /* 0x0000000e1a1a7981 */ /* 0x000ea2000c1e1b00 */
[----:B------:R-:W-:-:S04]  /*02e0*/  UIADD3 UR6, UPT, UPT, UR9, -0x2, URZ ;  /* 0xfffffffe09067890 */ /* 0x000fc8000fffe0ff */
[----:B------:R-:W-:Y:S01]  /*02f0*/  UIMAD.WIDE.U32 UR6, UR6, 0x8, UR10 ;  /* 0x00000008060678a5 */ /* 0x000fe2000f8e000a */
[----:B------:R-:W-:Y:S01]  /*0300*/  IMAD.WIDE.U32 R22, R2, 0x8, R14 ;  /* 0x0000000802167825 */ /* 0x000fe200078e000e */
[----:B--2--5:R-:W-:-:S04]  /*0310*/  DFMA R18, R26, R18, R20 ;  /* 0x000000121a12722b */ /* 0x024fc80000000014 */
[----:B------:R-:W-:Y:S01]  /*0320*/  MOV R20, UR6 ;  /* 0x0000000600147c02 */ /* 0x000fe20008000f00 */
[----:B------:R-:W-:Y:S02]  /*0330*/  IMAD.U32 R21, RZ, RZ, UR7 ;  /* 0x00000007ff157e24 */ /* 0x000fe4000f8e00ff */
[----:B------:R0:W-:Y:S04]  /*0340*/  STG.E.64 desc[UR14][R12.64], R18 ;  /* 0x000000120c007986 */ /* 0x0001e8000c101b0e */
[----:B------:R-:W0:Y:S04]  /*0350*/  LDG.E.64 R20, desc[UR14][R20.64] ;  /* 0x0000000e14147981 */ /* 0x000e28000c1e1b00 */
[----:B------:R-:W0:Y:S01]  /*0360*/  LDG.E.64 R22, desc[UR14][R22.64] ;  /* 0x0000000e16167981 */ /* 0x000e22000c1e1b00 */
[----:B------:R-:W-:-:S04]  /*0370*/  UIADD3 UR6, UPT, UPT, UR9, -0x1, URZ ;  /* 0xffffffff09067890 */ /* 0x000fc8000fffe0ff */
[----:B------:R-:W-:Y:S01]  /*0380*/  UIMAD.WIDE.U32 UR6, UR6, 0x8, UR10 ;  /* 0x00000008060678a5 */ /* 0x000fe2000f8e000a */
[----:B------:R-:W-:-:S05]  /*0390*/  IMAD.WIDE.U32 R28, R3, 0x8, R14 ;  /* 0x00000008031c7825 */ /* 0x000fca00078e000e */
[----:B------:R-:W-:Y:S02]  /*03a0*/  MOV R26, UR6 ;  /* 0x00000006001a7c02 */ /* 0x000fe40008000f00 */
[----:B------:R-:W-:Y:S01]  /*03b0*/  MOV R27, UR7 ;  /* 0x00000007001b7c02 */ /* 0x000fe20008000f00 */
[----:B0-----:R-:W-:-:S07]  /*03c0*/  DFMA R18, R20, R22, R18 ;  /* 0x000000161412722b */ /* 0x001fce0000000012 */
[----:B------:R0:W-:Y:S04]  /*03d0*/  STG.E.64 desc[UR14][R12.64], R18 ;  /* 0x000000120c007986 */ /* 0x0001e8000c101b0e */
[----:B------:R-:W0:Y:S04]  /*03e0*/  LDG.E.64 R26, desc[UR14][R26.64] ;  /* 0x0000000e1a1a7981 */ /* 0x000e28000c1e1b00 */
[----:B------:R-:W0:Y:S01]  /*03f0*/  LDG.E.64 R28, desc[UR14][R28.64] ;  /* 0x0000000e1c1c7981 */ /* 0x000e22000c1e1b00 */
[----:B------:R-:W-:Y:S01]  /*0400*/  UIMAD.WIDE.U32 UR6, UR9, 0x8, UR10 ;  /* 0x00000008090678a5 */ /* 0x000fe2000f8e000a */
[----:B------:R-:W-:-:S05]  /*0410*/  IMAD.WIDE.U32 R22, R5, 0x8, R14 ;  /* 0x0000000805167825 */ /* 0x000fca00078e000e */
[----:B------:R-:W-:Y:S01]  /*0420*/  IMAD.U32 R20, RZ, RZ, UR6 ;  /* 0x00000006ff147e24 */ /* 0x000fe2000f8e00ff */
[----:B------:R-:W-:Y:S01]  /*0430*/  MOV R21, UR7 ;  /* 0x0000000700157c02 */ /* 0x000fe20008000f00 */
[----:B0-----:R-:W-:-:S07]  /*0440*/  DFMA R18, R26, R28, R18 ;  /* 0x0000001c1a12722b */ /* 0x001fce0000000012 */
[----:B------:R0:W-:Y:S04]  /*0450*/  STG.E.64 desc[UR14][R12.64], R18 ;  /* 0x000000120c007986 */ /* 0x0001e8000c101b0e */
[----:B------:R-:W0:Y:S04]  /*0460*/  LDG.E.64 R20, desc[UR14][R20.64] ;  /* 0x0000000e14147981 */ /* 0x000e28000c1e1b00 */
[----:B------:R-:W0:Y:S01]  /*0470*/  LDG.E.64 R22, desc[UR14][R22.64] ;  /* 0x0000000e16167981 */ /* 0x000e22000c1e1b00 */
[----:B------:R-:W-:-:S04]  /*0480*/  UIADD3 UR6, UPT, UPT, UR9, 0x1, URZ ;  /* 0x0000000109067890 */ /* 0x000fc8000fffe0ff */
[----:B------:R-:W-:Y:S01]  /*0490*/  UIMAD.WIDE.U32 UR6, UR6, 0x8, UR10 ;  /* 0x00000008060678a5 */ /* 0x000fe2000f8e000a */
[----:B------:R-:W-:-:S05]  /*04a0*/  IMAD.WIDE.U32 R28, R7, 0x8, R14 ;  /* 0x00000008071c7825 */ /* 0x000fca00078e000e */
[----:B------:R-:W-:Y:S01]  /*04b0*/  MOV R26, UR6 ;  /* 0x00000006001a7c02 */ /* 0x000fe20008000f00 */
[----:B------:R-:W-:Y:S01]  /*04c0*/  IMAD.U32 R27, RZ, RZ, UR7 ;  /* 0x00000007ff1b7e24 */ /* 0x000fe2000f8e00ff */
[----:B0-----:R-:W-:-:S07]  /*04d0*/  DFMA R18, R20, R22, R18 ;  /* 0x000000161412722b */ /* 0x001fce0000000012 */
[----:B------:R0:W-:Y:S04]  /*04e0*/  STG.E.64 desc[UR14][R12.64], R18 ;  /* 0x000000120c007986 */ /* 0x0001e8000c101b0e */
[----:B------:R-:W0:Y:S04]  /*04f0*/  LDG.E.64 R26, desc[UR14][R26.64] ;  /* 0x0000000e1a1a7981 */ /* 0x000e28000c1e1b00 */
[----:B------:R-:W0:Y:S01]  /*0500*/  LDG.E.64 R28, desc[UR14][R28.64] ;  /* 0x0000000e1c1c7981 */ /* 0x000e22000c1e1b00 */
[----:B------:R-:W-:-:S04]  /*0510*/  UIADD3 UR6, UPT, UPT, UR9, 0x2, URZ ;  /* 0x0000000209067890 */ /* 0x000fc8000fffe0ff */
        /* <DEDUP_REMOVED lines=24> */
[----:B------:R-:W3:Y:S04]  /*06a0*/  LDG.E.64 R22, desc[UR14][R22.64] ;  /* 0x0000000e16167981 */ /* 0x000ee8000c1e1b00 */
[----:B------:R-:W3:Y:S01]  /*06b0*/  LDG.E.64 R20, desc[UR14][R20.64] ;  /* 0x0000000e14147981 */ /* 0x000ee2000c1e1b00 */
[----:B------:R-:W-:-:S04]  /*06c0*/  UIADD3 UR8, UPT, UPT, UR8, 0x8, URZ ;  /* 0x0000000808087890 */ /* 0x000fc8000fffe0ff */
[----:B------:R-:W-:Y:S01]  /*06d0*/  UISETP.NE.AND UP0, UPT, UR8, URZ, UPT ;  /* 0x000000ff0800728c */ /* 0x000fe2000bf05270 */
[C---:B------:R-:W-:Y:S01]  /*06e0*/  IADD3 R2, PT, PT, R4.reuse, R2, RZ ;  /* 0x0000000204027210 */ /* 0x040fe20007ffe0ff */
[C---:B------:R-:W-:Y:S01]  /*06f0*/  IMAD.IADD R5, R4.reuse, 0x1, R5 ;  /* 0x0000000104057824 */ /* 0x040fe200078e0205 */
[C---:B------:R-:W-:Y:S01]  /*0700*/  IADD3 R3, PT, PT, R4.reuse, R3, RZ ;  /* 0x0000000304037210 */ /* 0x040fe20007ffe0ff */
[C---:B------:R-:W-:Y:S01]  /*0710*/  IMAD.IADD R11, R4.reuse, 0x1, R11 ;  /* 0x00000001040b7824 */ /* 0x040fe200078e020b */
[C---:B------:R-:W-:Y:S01]  /*0720*/  IADD3 R7, PT, PT, R4.reuse, R7, RZ ;  /* 0x0000000704077210 */ /* 0x040fe20007ffe0ff */
[C---:B------:R-:W-:Y:S01]  /*0730*/  IMAD.WIDE.U32 R16, R4.reuse, 0x8, R16 ;  /* 0x0000000804107825 */ /* 0x040fe200078e0010 */
[C---:B------:R-:W-:Y:S02]  /*0740*/  IADD3 R9, PT, PT, R4.reuse, R9, RZ ;  /* 0x0000000904097210 */ /* 0x040fe40007ffe0ff */
[----:B------:R-:W-:Y:S01]  /*0750*/  IADD3 R25, PT, PT, R4, R25, RZ ;  /* 0x0000001904197210 */ /* 0x000fe20007ffe0ff */
[----:B------:R-:W-:Y:S01]  /*0760*/  UIADD3 UR9, UPT, UPT, UR9, 0x8, URZ ;  /* 0x0000000809097890 */ /* 0x000fe2000fffe0ff */
[----:B---3--:R-:W-:-:S07]  /*0770*/  DFMA R20, R22, R20, R18 ;  /* 0x000000141614722b */ /* 0x008fce0000000012 */
[----:B------:R2:W-:Y:S01]  /*0780*/  STG.E.64 desc[UR14][R12.64], R20 ;  /* 0x000000140c007986 */ /* 0x0005e2000c101b0e */
[----:B------:R-:W-:Y:S05]  /*0790*/  BRA.U UP0, `(.L_x_1) ;  /* 0xfffffff900b87547 */ /* 0x000fea000b83ffff */
.L_x_0:
[----:B------:R-:W-:-:S06]  /*07a0*/  UISETP.NE.AND UP0, UPT, UR5, URZ, UPT ;  /* 0x000000ff0500728c */ /* 0x000fcc000bf05270 */
[----:B------:R-:W-:-:S13]  /*07b0*/  PLOP3.LUT P0, PT, PT, PT, UP0, 0x80, 0x8 ;  /* 0x000000000008781c */ /* 0x000fda0003f0f008 */
[----:B------:R-:W-:Y:S05]  /*07c0*/  @!P0 EXIT ;  /* 0x000000000000894d */ /* 0x000fea0003800000 */
[----:B------:R-:W-:Y:S02]  /*07d0*/  UISETP.GE.U32.AND UP0, UPT, UR5, 0x4, UPT ;  /* 0x000000040500788c */ /* 0x000fe4000bf06070 */
[----:B------:R-:W-:-:S07]  /*07e0*/  ULOP3.LUT UR13, UR16, 0x3, URZ, 0xc0, !UPT ;  /* 0x00000003100d7892 */ /* 0x000fce000f8ec0ff */
[----:B------:R-:W-:Y:S05]  /*07f0*/  BRA.U !UP0, `(.L_x_2) ;  /* 0x0000000108b47547 */ /* 0x000fea000b800000 */
[----:B------:R-:W3:Y:S01]  /*0800*/  LDCU.128 UR8, c[0x0][0x380] ;  /* 0x00007000ff0877ac */ /* 0x000ee20008000c00 */
[----:B------:R-:W-:Y:S01]  /*0810*/  MOV R9, UR4 ;  /* 0x0000000400097c02 */ /* 0x000fe20008000f00 */
[----:B------:R-:W-:-:S04]  /*0820*/  UIMAD UR5, UR12, UR16, UR4 ;  /* 0x000000100c0572a4 */ /* 0x000fc8000f8e0204 */
[----:B0-----:R-:W-:Y:S01]  /*0830*/  IMAD R9, R9, UR16, R0 ;  /* 0x0000001009097c24 */ /* 0x001fe2000f8e0200 */
[----:B---3--:R-:W-:Y:S01]  /*0840*/  UIMAD.WIDE.U32 UR6, UR5, 0x8, UR8 ;  /* 0x00000008050678a5 */ /* 0x008fe2000f8e0008 */
[----:B------:R-:W-:Y:S01]  /*0850*/  MOV R3, UR11 ;  /* 0x0000000b00037c02 */ /* 0x000fe20008000f00 */
[----:B------:R-:W-:-:S04]  /*0860*/  IMAD.U32 R2, RZ, RZ, UR10 ;  /* 0x0000000aff027e24 */ /* 0x000fc8000f8e00ff */
[----:B------:R-:W-:Y:S01]  /*0870*/  IMAD.WIDE.U32 R6, R9, 0x8, R2 ;  /* 0x0000000809067825 */ /* 0x000fe200078e0002 */
[----:B------:R-:W-:-:S03]  /*0880*/  MOV R14, UR6 ;  /* 0x00000006000e7c02 */ /* 0x000fc60008000f00 */
[----:B------:R-:W-:Y:S02]  /*0890*/  IMAD.U32 R15, RZ, RZ, UR7 ;  /* 0x00000007ff0f7e24 */ /* 0x000fe4000f8e00ff */
[----:B------:R-:W3:Y:S04]  /*08a0*/  LDG.E.64 R6, desc[UR14][R6.64] ;  /* 0x0000000e06067981 */ /* 0x000ee8000c1e1b00 */
[----:B------:R-:W3:Y:S01]  /*08b0*/  LDG.E.64 R4, desc[UR14][R14.64] ;  /* 0x0000000e0e047981 */ /* 0x000ee2000c1e1b00 */
[----:B------:R-:W-:Y:S01]  /*08c0*/  UIADD3 UR6, UPT, UPT, UR5, 0x1, URZ ;  /* 0x0000000105067890 */ /* 0x000fe2000fffe0ff */
[----:B--2---:R-:W-:-:S03]  /*08d0*/  IADD3 R19, PT, PT, R9, UR16, RZ ;  /* 0x0000001009137c10 */ /* 0x004fc6000fffe0ff */
[----:B------:R-:W-:Y:S02]  /*08e0*/  UIMAD.WIDE.U32 UR6, UR6, 0x8, UR8 ;  /* 0x00000008060678a5 */ /* 0x000fe4000f8e0008 */
[----:B------:R-:W-:-:S04]  /*08f0*/  IMAD.WIDE.U32 R10, R19, 0x8, R2 ;  /* 0x00000008130a7825 */ /* 0x000fc800078e0002 */
[----:B------:R-:W-:Y:S01]  /*0900*/  MOV R16, UR6 ;  /* 0x0000000600107c02 */ /* 0x000fe20008000f00 */
[----:B------:R-:W-:Y:S01]  /*0910*/  IMAD.U32 R17, RZ, RZ, UR7 ;  /* 0x00000007ff117e24 */ /* 0x000fe2000f8e00ff */
[----:B---3-5:R-:W-:-:S07]  /*0920*/  DFMA R4, R4, R6, R20 ;  /* 0x000000060404722b */ /* 0x028fce0000000014 */
[----:B------:R0:W-:Y:S04]  /*0930*/  STG.E.64 desc[UR14][R12.64], R4 ;  /* 0x000000040c007986 */ /* 0x0001e8000c101b0e */
[----:B------:R-:W2:Y:S04]  /*0940*/  LDG.E.64 R8, desc[UR14][R16.64] ;  /* 0x0000000e10087981 */ /* 0x000ea8000c1e1b00 */
[----:B------:R-:W2:Y:S01]  /*0950*/  LDG.E.64 R10, desc[UR14][R10.64] ;  /* 0x0000000e0a0a7981 */ /* 0x000ea2000c1e1b00 */
[----:B------:R-:W-:Y:S01]  /*0960*/  UIADD3 UR6, UPT, UPT, UR5, 0x2, URZ ;  /* 0x0000000205067890 */ /* 0x000fe2000fffe0ff */
[----:B------:R-:W-:-:S03]  /*0970*/  IADD3 R21, PT, PT, R19, UR16, RZ ;  /* 0x0000001013157c10 */ /* 0x000fc6000fffe0ff */
[----:B------:R-:W-:Y:S02]  /*0980*/  UIMAD.WIDE.U32 UR6, UR6, 0x8, UR8 ;  /* 0x00000008060678a5 */ /* 0x000fe4000f8e0008 */
[----:B------:R-:W-:-:S04]  /*0990*/  IMAD.WIDE.U32 R14, R21, 0x8, R2 ;  /* 0x00000008150e7825 */ /* 0x000fc800078e0002 */
[----:B------:R-:W-:Y:S01]  /*09a0*/  MOV R18, UR6 ;  /* 0x0000000600127c02 */ /* 0x000fe20008000f00 */
[----:B------:R-:W-:Y:S01]  /*09b0*/  IMAD.U32 R19, RZ, RZ, UR7 ;  /* 0x00000007ff137e24 */ /* 0x000fe2000f8e00ff */
[----:B--2---:R-:W-:-:S07]  /*09c0*/  DFMA R8, R8, R10, R4 ;  /* 0x0000000a0808722b */ /* 0x004fce0000000004 */
[----:B------:R3:W-:Y:S04]  /*09d0*/  STG.E.64 desc[UR14][R12.64], R8 ;  /* 0x000000080c007986 */ /* 0x0007e8000c101b0e */
[----:B------:R-:W2:Y:S04]  /*09e0*/  LDG.E.64 R6, desc[UR14][R18.64] ;  /* 0x0000000e12067981 */ /* 0x000ea8000c1e1b00 */
[----:B------:R-:W2:Y:S01]  /*09f0*/  LDG.E.64 R14, desc[UR14][R14.64] ;  /* 0x0000000e0e0e7981 */ /* 0x000ea2000c1e1b00 */
[----:B------:R-:W-:Y:S01]  /*0a00*/  UIADD3 UR6, UPT, UPT, UR5, 0x3, URZ ;  /* 0x0000000305067890 */ /* 0x000fe2000fffe0ff */
[----:B------:R-:W-:-:S03]  /*0a10*/  IADD3 R21, PT, PT, R21, UR16, RZ ;  /* 0x0000001015157c10 */ /* 0x000fc6000fffe0ff */
[----:B------:R-:W-:Y:S02]  /*0a20*/  UIMAD.WIDE.U32 UR6, UR6, 0x8, UR8 ;  /* 0x00000008060678a5 */ /* 0x000fe4000f8e0008 */
[----:B------:R-:W-:-:S04]  /*0a30*/  IMAD.WIDE.U32 R2, R21, 0x8, R2 ;  /* 0x0000000815027825 */ /* 0x000fc800078e0002 */
[----:B0-----:R-:W-:Y:S01]  /*0a40*/  MOV R4, UR6 ;  /* 0x0000000600047c02 */ /* 0x001fe20008000f00 */
[----:B------:R-:W-:Y:S01]  /*0a50*/  IMAD.U32 R5, RZ, RZ, UR7 ;  /* 0x00000007ff057e24 */ /* 0x000fe2000f8e00ff */
[----:B--2---:R-:W-:-:S07]  /*0a60*/  DFMA R6, R6, R14, R8 ;  /* 0x0000000e0606722b */ /* 0x004fce0000000008 */
[----:B------:R3:W-:Y:S04]  /*0a70*/  STG.E.64 desc[UR14][R12.64], R6 ;  /* 0x000000060c007986 */ /* 0x0007e8000c101b0e */
[----:B------:R-:W2:Y:S04]  /*0a80*/  LDG.E.64 R2, desc[UR14][R2.64] ;  /* 0x0000000e02027981 */ /* 0x000ea8000c1e1b00 */
[----:B------:R-:W2:Y:S01]  /*0a90*/  LDG.E.64 R20, desc[UR14][R4.64] ;  /* 0x0000000e04147981 */ /* 0x000ea2000c1e1b00 */
[----:B------:R-:W-:Y:S01]  /*0aa0*/  UIADD3 UR4, UPT, UPT, UR4, 0x4, URZ ;  /* 0x0000000404047890 */ /* 0x000fe2000fffe0ff */
[----:B--2---:R-:W-:-:S07]  /*0ab0*/  DFMA R20, R20, R2, R6 ;  /* 0x000000021414722b */ /* 0x004fce0000000006 */
[----:B------:R3:W-:Y:S04]  /*0ac0*/  STG.E.64 desc[UR14][R12.64], R20 ;  /* 0x000000140c007986 */ /* 0x0007e8000c101b0e */
.L_x_2:
[----:B------:R-:W-:-:S06]  /*0ad0*/  UISETP.NE.AND UP0, UPT, UR13, URZ, UPT ;  /* 0x000000ff0d00728c */ /* 0x000fcc000bf05270 */
[----:B------:R-:W-:-:S13]  /*0ae0*/  PLOP3.LUT P0, PT, PT, PT, UP0, 0x80, 0x8 ;  /* 0x000000000008781c */ /* 0x000fda0003f0f008 */
[----:B------:R-:W-:Y:S05]  /*0af0*/  @!P0 EXIT ;  /* 0x000000000000894d */ /* 0x000fea0003800000 */
[----:B------:R-:W-:-:S09]  /*0b00*/  UISETP.NE.AND UP0, UPT, UR13, 0x1, UPT ;  /* 0x000000010d00788c */ /* 0x000fd2000bf05270 */
[----:B------:R-:W-:Y:S05]  /*0b10*/  BRA.U !UP0, `(.L_x_3) ;  /* 0x0000000108647547 */ /* 0x000fea000b800000 */
[----:B------:R-:W4:Y:S01]  /*0b20*/  LDCU.128 UR8, c[0x0][0x380] ;  /* 0x00007000ff0877ac */ /* 0x000f220008000c00 */
[----:B------:R-:W-:Y:S01]  /*0b30*/  MOV R15, UR4 ;  /* 0x00000004000f7c02 */ /* 0x000fe20008000f00 */
[----:B------:R-:W-:-:S04]  /*0b40*/  UIMAD UR5, UR12, UR16, UR4 ;  /* 0x000000100c0572a4 */ /* 0x000fc8000f8e0204 */
[----:B0-----:R-:W-:Y:S01]  /*0b50*/  IMAD R15, R15, UR16, R0 ;  /* 0x000000100f0f7c24 */ /* 0x001fe2000f8e0200 */
[----:B----4-:R-:W-:Y:S01]  /*0b60*/  UIMAD.WIDE.U32 UR6, UR5, 0x8, UR8 ;  /* 0x00000008050678a5 */ /* 0x010fe2000f8e0008 */
[----:B------:R-:W-:Y:S01]  /*0b70*/  MOV R10, UR10 ;  /* 0x0000000a000a7c02 */ /* 0x000fe20008000f00 */
[----:B------:R-:W-:-:S04]  /*0b80*/  IMAD.U32 R11, RZ, RZ, UR11 ;  /* 0x0000000bff0b7e24 */ /* 0x000fc8000f8e00ff */
[----:B---3--:R-:W-:Y:S01]  /*0b90*/  MOV R8, UR6 ;  /* 0x0000000600087c02 */ /* 0x008fe20008000f00 */
[----:B------:R-:W-:Y:S01]  /*0ba0*/  IMAD.WIDE.U32 R6, R15, 0x8, R10 ;  /* 0x000000080f067825 */ /* 0x000fe200078e000a */
[----:B------:R-:W-:-:S04]  /*0bb0*/  MOV R9, UR7 ;  /* 0x0000000700097c02 */ /* 0x000fc80008000f00 */
[----:B------:R-:W3:Y:S04]  /*0bc0*/  LDG.E.64 R4, desc[UR14][R6.64] ;  /* 0x0000000e06047981 */ /* 0x000ee8000c1e1b00 */
[----:B------:R-:W3:Y:S01]  /*0bd0*/  LDG.E.64 R2, desc[UR14][R8.64] ;  /* 0x0000000e08027981 */ /* 0x000ee2000c1e1b00 */
[----:B------:R-:W-:Y:S01]  /*0be0*/  UIADD3 UR5, UPT, UPT, UR5, 0x1, URZ ;  /* 0x0000000105057890 */ /* 0x000fe2000fffe0ff */
[----:B------:R-:W-:-:S03]  /*0bf0*/  VIADD R15, R15, UR16 ;  /* 0x000000100f0f7c36 */ /* 0x000fc60008000000 */
[----:B------:R-:W-:Y:S01]  /*0c00*/  UIMAD.WIDE.U32 UR8, UR5, 0x8, UR8 ;  /* 0x00000008050878a5 */ /* 0x000fe2000f8e0008 */
[----:B---3-5:R-:W-:Y:S01]  /*0c10*/  DFMA R2, R2, R4, R20 ;  /* 0x000000040202722b */ /* 0x028fe20000000014 */
[----:B------:R-:W-:-:S04]  /*0c20*/  IMAD.WIDE.U32 R4, R15, 0x8, R10 ;  /* 0x000000080f047825 */ /* 0x000fc800078e000a */
[----:B------:R-:W-:Y:S02]  /*0c30*/  MOV R10, UR8 ;  /* 0x00000008000a7c02 */ /* 0x000fe40008000f00 */
[----:B------:R-:W-:Y:S01]  /*0c40*/  MOV R11, UR9 ;  /* 0x00000009000b7c02 */ /* 0x000fe20008000f00 */
[----:B------:R4:W-:Y:S04]  /*0c50*/  STG.E.64 desc[UR14][R12.64], R2 ;  /* 0x000000020c007986 */ /* 0x0009e8000c101b0e */
[----:B------:R-:W3:Y:S04]  /*0c60*/  LDG.E.64 R4, desc[UR14][R4.64] ;  /* 0x0000000e04047981 */ /* 0x000ee8000c1e1b00 */
[----:B--2---:R-:W3:Y:S01]  /*0c70*/  LDG.E.64 R20, desc[UR14][R10.64] ;  /* 0x0000000e0a147981 */ /* 0x004ee2000c1e1b00 */
[----:B------:R-:W-:Y:S01]  /*0c80*/  UIADD3 UR4, UPT, UPT, UR4, 0x2, URZ ;  /* 0x0000000204047890 */ /* 0x000fe2000fffe0ff */
[----:B---3--:R-:W-:-:S07]  /*0c90*/  DFMA R20, R20, R4, R2 ;  /* 0x000000041414722b */ /* 0x008fce0000000002 */
[----:B------:R4:W-:Y:S04]  /*0ca0*/  STG.E.64 desc[UR14][R12.64], R20 ;  /* 0x000000140c007986 */ /* 0x0009e8000c101b0e */
.L_x_3:
[----:B----4-:R-:W-:-:S05]  /*0cb0*/  IMAD.U32 R2, RZ, RZ, UR16 ;  /* 0x00000010ff027e24 */ /* 0x010fca000f8e00ff */
[----:B------:R-:W-:-:S04]  /*0cc0*/  LOP3.LUT R2, R2, 0x1, RZ, 0xc0, !PT ;  /* 0x0000000102027812 */ /* 0x000fc800078ec0ff */
[----:B------:R-:W-:-:S13]  /*0cd0*/  ISETP.NE.U32.AND P0, PT, R2, 0x1, PT ;  /* 0x000000010200780c */ /* 0x000fda0003f05070 */
[----:B------:R-:W-:Y:S05]  /*0ce0*/  @P0 EXIT ;  /* 0x000000000000094d */ /* 0x000fea0003800000 */
[----:B------:R-:W4:Y:S01]  /*0cf0*/  LDCU.128 UR8, c[0x0][0x380] ;  /* 0x00007000ff0877ac */ /* 0x000f220008000c00 */
[----:B------:R-:W-:Y:S01]  /*0d00*/  MOV R3, UR4 ;  /* 0x0000000400037c02 */ /* 0x000fe20008000f00 */
[----:B------:R-:W-:-:S04]  /*0d10*/  UIMAD UR5, UR12, UR16, UR4 ;  /* 0x000000100c0572a4 */ /* 0x000fc8000f8e0204 */
[----:B0-----:R-:W-:Y:S01]  /*0d20*/  IMAD R3, R3, UR16, R0 ;  /* 0x0000001003037c24 */ /* 0x001fe2000f8e0200 */
[----:B----4-:R-:W-:Y:S01]  /*0d30*/  UIMAD.WIDE.U32 UR4, UR5, 0x8, UR8 ;  /* 0x00000008050478a5 */ /* 0x010fe2000f8e0008 */
[----:B------:R-:W-:Y:S01]  /*0d40*/  MOV R4, UR10 ;  /* 0x0000000a00047c02 */ /* 0x000fe20008000f00 */
[----:B------:R-:W-:-:S04]  /*0d50*/  IMAD.U32 R5, RZ, RZ, UR11 ;  /* 0x0000000bff057e24 */ /* 0x000fc8000f8e00ff */
[----:B------:R-:W-:Y:S01]  /*0d60*/  IMAD.WIDE.U32 R4, R3, 0x8, R4 ;  /* 0x0000000803047825 */ /* 0x000fe200078e0004 */
[----:B---3--:R-:W-:Y:S02]  /*0d70*/  MOV R6, UR4 ;  /* 0x0000000400067c02 */ /* 0x008fe40008000f00 */
[----:B------:R-:W-:-:S03]  /*0d80*/  MOV R7, UR5 ;  /* 0x0000000500077c02 */ /* 0x000fc60008000f00 */
[----:B------:R-:W3:Y:S04]  /*0d90*/  LDG.E.64 R4, desc[UR14][R4.64] ;  /* 0x0000000e04047981 */ /* 0x000ee8000c1e1b00 */
[----:B------:R-:W3:Y:S02]  /*0da0*/  LDG.E.64 R2, desc[UR14][R6.64] ;  /* 0x0000000e06027981 */ /* 0x000ee4000c1e1b00 */
[----:B---3-5:R-:W-:-:S07]  /*0db0*/  DFMA R2, R2, R4, R20 ;  /* 0x000000040202722b */ /* 0x028fce0000000014 */
[----:B------:R-:W-:Y:S01]  /*0dc0*/  STG.E.64 desc[UR14][R12.64], R2 ;  /* 0x000000020c007986 */ /* 0x000fe2000c101b0e */
[----:B------:R-:W-:Y:S05]  /*0dd0*/  EXIT ;  /* 0x000000000000794d */ /* 0x000fea0003800000 */
.L_x_4:
[----:B------:R-:W-:-:S00]  /*0de0*/  BRA `(.L_x_4) ;  /* 0xfffffffc00fc7947 */ /* 0x000fc0000383ffff */
[----:B------:R-:W-:-:S00]  /*0df0*/  NOP ;  /* 0x0000000000007918 */ /* 0x000fc00000000000 */
        /* <DEDUP_REMOVED lines=8> */
.L_x_5:


//--------------------- .nv.shared.reserved.0     --------------------------
	.section	.nv.shared.reserved.0,"aw",@nobits
	.weak		__nv_reservedSMEM_offset_0_alias
	.size		__nv_reservedSMEM_offset_0_alias, 0, 64
	.other		__nv_reservedSMEM_offset_0_alias,@"STO_CUDA_RESERVED_SHARED STV_DEFAULT"
__nv_reservedSMEM_offset_0_alias:
	.zero		0
	.zero		64


//--------------------- .nv.constant0._Z25gpu_Matrix_MultiplicationPdS_S_i --------------------------
	.section	.nv.constant0._Z25gpu_Matrix_MultiplicationPdS_S_i,"a",@progbits
	.sectionflags	@""
	.align	4
.nv.constant0._Z25gpu_Matrix_MultiplicationPdS_S_i:
	.zero		924


//--------------------- SYMBOLS --------------------------

	.type		.nv.reservedSmem.offset0,@object
	.size		.nv.reservedSmem.offset0,0x4
